//
// Generated by NVIDIA NVVM Compiler
//
// Compiler Build ID: CL-36424714
// Cuda compilation tools, release 13.0, V13.0.88
// Based on NVVM 20.0.0
//

.version 9.0
.target sm_100
.address_size 64

	// .globl	_Z15warp_prefix_sumPKiPii

.visible .entry _Z15warp_prefix_sumPKiPii(
	.param .u64 .ptr .align 1 _Z15warp_prefix_sumPKiPii_param_0,
	.param .u64 .ptr .align 1 _Z15warp_prefix_sumPKiPii_param_1,
	.param .u32 _Z15warp_prefix_sumPKiPii_param_2
)
{
	.reg .pred 	%p<13>;
	.reg .b32 	%r<28>;
	.reg .b64 	%rd<9>;

	ld.param.u64 	%rd1, [_Z15warp_prefix_sumPKiPii_param_0];
	ld.param.u64 	%rd2, [_Z15warp_prefix_sumPKiPii_param_1];
	ld.param.u32 	%r7, [_Z15warp_prefix_sumPKiPii_param_2];
	mov.u32 	%r10, %ctaid.x;
	mov.u32 	%r11, %ntid.x;
	mov.u32 	%r1, %tid.x;
	mad.lo.s32 	%r2, %r10, %r11, %r1;
	// begin inline asm
	activemask.b32 %r8;
	// end inline asm
	setp.ge.s32 	%p1, %r2, %r7;
	mov.b32 	%r27, 0;
	@%p1 bra 	$L__BB0_2;
	cvta.to.global.u64 	%rd3, %rd1;
	mul.wide.s32 	%rd4, %r2, 4;
	add.s64 	%rd5, %rd3, %rd4;
	ld.global.nc.u32 	%r27, [%rd5];
$L__BB0_2:
	and.b32  	%r12, %r1, 31;
	setp.ge.s32 	%p2, %r2, %r7;
	shfl.sync.up.b32	%r13|%p3, %r27, 1, 0, %r8;
	setp.eq.s32 	%p4, %r12, 0;
	selp.b32 	%r14, 0, %r13, %p4;
	add.s32 	%r15, %r14, %r27;
	shfl.sync.up.b32	%r16|%p5, %r15, 2, 0, %r8;
	setp.lt.u32 	%p6, %r12, 2;
	selp.b32 	%r17, 0, %r16, %p6;
	add.s32 	%r18, %r17, %r15;
	shfl.sync.up.b32	%r19|%p7, %r18, 4, 0, %r8;
	setp.lt.u32 	%p8, %r12, 4;
	selp.b32 	%r20, 0, %r19, %p8;
	add.s32 	%r21, %r20, %r18;
	shfl.sync.up.b32	%r22|%p9, %r21, 8, 0, %r8;
	setp.lt.u32 	%p10, %r12, 8;
	selp.b32 	%r23, 0, %r22, %p10;
	add.s32 	%r24, %r23, %r21;
	shfl.sync.up.b32	%r25|%p11, %r24, 16, 0, %r8;
	setp.lt.u32 	%p12, %r12, 16;
	selp.b32 	%r26, 0, %r25, %p12;
	add.s32 	%r6, %r26, %r24;
	@%p2 bra 	$L__BB0_4;
	cvta.to.global.u64 	%rd6, %rd2;
	mul.wide.s32 	%rd7, %r2, 4;
	add.s64 	%rd8, %rd6, %rd7;
	st.global.u32 	[%rd8], %r6;
$L__BB0_4:
	ret;

}


// ===== COMPILED SASS (sm_100) =====

	.target	sm_100

	.elftype	@"ET_EXEC"


//--------------------- .note.nv.tkinfo           --------------------------
	.section	.note.nv.tkinfo,"",@"SHT_NOTE"
	.sectionflags	@"SHF_NOTE_NV_TKINFO"
	.tkinfo
        /*0018*/ 	.word	0x00000002
        /*0030*/ 	.string	""
        /*0030*/ 	.string	"ptxas"
        /*0030*/ 	.string	"Cuda compilation tools, release 13.0, V13.0.88"
        /*0030*/ 	.string	"Build cuda_13.0.r13.0/compiler.36424714_0"
        /*0030*/ 	.string	"-arch sm_100 -m 64 "



//--------------------- .note.nv.cuinfo           --------------------------
	.section	.note.nv.cuinfo,"",@"SHT_NOTE"
	.sectionflags	@"SHF_NOTE_NV_CUINFO"
        /*0018*/ 	.short	0x0002
        /*001a*/ 	.short	0x0064
        /*001c*/ 	.short	0x0082
	.zero		2


//--------------------- .nv.info                  --------------------------
	.section	.nv.info,"",@"SHT_CUDA_INFO"
	.align	4


	//----- nvinfo : EIATTR_REGCOUNT
	.align		4
        /*0000*/ 	.byte	0x04, 0x2f
        /*0002*/ 	.short	(.L_1 - .L_0)
	.align		4
.L_0:
        /*0004*/ 	.word	index@(_Z15warp_prefix_sumPKiPii)
        /*0008*/ 	.word	0x0000000e


	//----- nvinfo : EIATTR_FRAME_SIZE
	.align		4
.L_1:
        /*000c*/ 	.byte	0x04, 0x11
        /*000e*/ 	.short	(.L_3 - .L_2)
	.align		4
.L_2:
        /*0010*/ 	.word	index@(_Z15warp_prefix_sumPKiPii)
        /*0014*/ 	.word	0x00000000


	//----- nvinfo : EIATTR_MIN_STACK_SIZE
	.align		4
.L_3:
        /*0018*/ 	.byte	0x04, 0x12
        /*001a*/ 	.short	(.L_5 - .L_4)
	.align		4
.L_4:
        /*001c*/ 	.word	index@(_Z15warp_prefix_sumPKiPii)
        /*0020*/ 	.word	0x00000000
.L_5:


//--------------------- .nv.compat                --------------------------
	.section	.nv.compat,"",@"SHT_CUDA_COMPAT_INFO"
	.align	4
        /*0000*/ 	.byte	0x02, 0x09, 0x00, 0x00, 0x02, 0x02, 0x01, 0x00, 0x02, 0x05, 0x05, 0x00, 0x03, 0x07, 0x01, 0x01
        /*0010*/ 	.byte	0x02, 0x03, 0x00, 0x00, 0x02, 0x06, 0x01, 0x00, 0x04, 0x0b, 0x08, 0x00, 0x09, 0x00, 0x00, 0x00
        /*0020*/ 	.byte	0x00, 0x00, 0x00, 0x00


//--------------------- .nv.info._Z15warp_prefix_sumPKiPii --------------------------
	.section	.nv.info._Z15warp_prefix_sumPKiPii,"",@"SHT_CUDA_INFO"
	.sectionflags	@""
	.align	4


	//----- nvinfo : EIATTR_CUDA_API_VERSION
	.align		4
        /*0000*/ 	.byte	0x04, 0x37
        /*0002*/ 	.short	(.L_7 - .L_6)
.L_6:
        /*0004*/ 	.word	0x00000082


	//----- nvinfo : EIATTR_KPARAM_INFO
	.align		4
.L_7:
        /*0008*/ 	.byte	0x04, 0x17
        /*000a*/ 	.short	(.L_9 - .L_8)
.L_8:
        /*000c*/ 	.word	0x00000000
        /*0010*/ 	.short	0x0002
        /*0012*/ 	.short	0x0010
        /*0014*/ 	.byte	0x00, 0xf0, 0x11, 0x00


	//----- nvinfo : EIATTR_KPARAM_INFO
	.align		4
.L_9:
        /*0018*/ 	.byte	0x04, 0x17
        /*001a*/ 	.short	(.L_11 - .L_10)
.L_10:
        /*001c*/ 	.word	0x00000000
        /*0020*/ 	.short	0x0001
        /*0022*/ 	.short	0x0008
        /*0024*/ 	.byte	0x00, 0xf5, 0x21, 0x00


	//----- nvinfo : EIATTR_KPARAM_INFO
	.align		4
.L_11:
        /*0028*/ 	.byte	0x04, 0x17
        /*002a*/ 	.short	(.L_13 - .L_12)
.L_12:
        /*002c*/ 	.word	0x00000000
        /*0030*/ 	.short	0x0000
        /*0032*/ 	.short	0x0000
        /*0034*/ 	.byte	0x00, 0xf5, 0x21, 0x00


	//----- nvinfo : EIATTR_SPARSE_MMA_MASK
	.align		4
.L_13:
        /*0038*/ 	.byte	0x03, 0x50
        /*003a*/ 	.short	0x0000


	//----- nvinfo : EIATTR_MAXREG_COUNT
	.align		4
        /*003c*/ 	.byte	0x03, 0x1b
        /*003e*/ 	.short	0x00ff


	//----- nvinfo : EIATTR_MERCURY_ISA_VERSION
	.align		4
        /*0040*/ 	.byte	0x03, 0x5f
        /*0042*/ 	.short	0x0101


	//----- nvinfo : EIATTR_COOP_GROUP_MASK_REGIDS
	.align		4
        /*0044*/ 	.byte	0x04, 0x29
        /*0046*/ 	.short	(.L_15 - .L_14)


	//   ....[0]....
.L_14:
        /*0048*/ 	.word	0x05000000


	//   ....[1]....
        /*004c*/ 	.word	0x05000000


	//   ....[2]....
        /*0050*/ 	.word	0x05000000


	//   ....[3]....
        /*0054*/ 	.word	0x05000000


	//   ....[4]....
        /*0058*/ 	.word	0x05000000


	//----- nvinfo : EIATTR_COOP_GROUP_INSTR_OFFSETS
	.align		4
.L_15:
        /*005c*/ 	.byte	0x04, 0x28
        /*005e*/ 	.short	(.L_17 - .L_16)


	//   ....[0]....
.L_16:
        /*0060*/ 	.word	0x000000e0


	//   ....[1]....
        /*0064*/ 	.word	0x00000120


	//   ....[2]....
        /*0068*/ 	.word	0x00000160


	//   ....[3]....
        /*006c*/ 	.word	0x000001a0


	//   ....[4]....
        /*0070*/ 	.word	0x000001d0


	//----- nvinfo : EIATTR_VRC_CTA_INIT_COUNT
	.align		4
.L_17:
        /*0074*/ 	.byte	0x02, 0x4a
	.zero		1
	.zero		1


	//----- nvinfo : EIATTR_EXIT_INSTR_OFFSETS
	.align		4
        /*0078*/ 	.byte	0x04, 0x1c
        /*007a*/ 	.short	(.L_19 - .L_18)


	//   ....[0]....
.L_18:
        /*007c*/ 	.word	0x000001e0


	//   ....[1]....
        /*0080*/ 	.word	0x00000250


	//----- nvinfo : EIATTR_CBANK_PARAM_SIZE
	.align		4
.L_19:
        /*0084*/ 	.byte	0x03, 0x19
        /*0086*/ 	.short	0x0014


	//----- nvinfo : EIATTR_PARAM_CBANK
	.align		4
        /*0088*/ 	.byte	0x04, 0x0a
        /*008a*/ 	.short	(.L_21 - .L_20)
	.align		4
.L_20:
        /*008c*/ 	.word	index@(.nv.constant0._Z15warp_prefix_sumPKiPii)
        /*0090*/ 	.short	0x0380
        /*0092*/ 	.short	0x0014


	//----- nvinfo : EIATTR_SW_WAR
	.align		4
.L_21:
        /*0094*/ 	.byte	0x04, 0x36
        /*0096*/ 	.short	(.L_23 - .L_22)
.L_22:
        /*0098*/ 	.word	0x00000008
.L_23:


//--------------------- .nv.callgraph             --------------------------
	.section	.nv.callgraph,"",@"SHT_CUDA_CALLGRAPH"
	.align	4
	.sectionentsize	8
	.align		4
        /*0000*/ 	.word	0x00000000
	.align		4
        /*0004*/ 	.word	0xffffffff
	.align		4
        /*0008*/ 	.word	0x00000000
	.align		4
        /*000c*/ 	.word	0xfffffffe
	.align		4
        /*0010*/ 	.word	0x00000000
	.align		4
        /*0014*/ 	.word	0xfffffffd
	.align		4
        /*0018*/ 	.word	0x00000000
	.align		4
        /*001c*/ 	.word	0xfffffffc


//--------------------- .text._Z15warp_prefix_sumPKiPii --------------------------
	.section	.text._Z15warp_prefix_sumPKiPii,"ax",@progbits
	.align	128
        .global         _Z15warp_prefix_sumPKiPii
        .type           _Z15warp_prefix_sumPKiPii,@function
        .size           _Z15warp_prefix_sumPKiPii,(.L_x_1 - _Z15warp_prefix_sumPKiPii)
        .other          _Z15warp_prefix_sumPKiPii,@"STO_CUDA_ENTRY STV_DEFAULT"
_Z15warp_prefix_sumPKiPii:
.text._Z15warp_prefix_sumPKiPii:
[----:B------:R-:W-:Y:S01]  /*0000*/  LDC R1, c[0x0][0x37c] ;  /* 0x0000df00ff017b82 */ /* 0x000fe20000000800 */
[----:B------:R-:W0:Y:S07]  /*0010*/  S2R R4, SR_TID.X ;  /* 0x0000000000047919 */ /* 0x000e2e0000002100 */
[----:B------:R-:W0:Y:S01]  /*0020*/  S2UR UR4, SR_CTAID.X ;  /* 0x00000000000479c3 */ /* 0x000e220000002500 */
[----:B------:R-:W1:Y:S01]  /*0030*/  LDCU UR5, c[0x0][0x390] ;  /* 0x00007200ff0577ac */ /* 0x000e620008000800 */
[----:B------:R-:W-:-:S06]  /*0040*/  IMAD.MOV.U32 R7, RZ, RZ, RZ ;  /* 0x000000ffff077224 */ /* 0x000fcc00078e00ff */
[----:B------:R-:W0:Y:S02]  /*0050*/  LDC R5, c[0x0][0x360] ;  /* 0x0000d800ff057b82 */ /* 0x000e240000000800 */
[----:B0-----:R-:W-:-:S05]  /*0060*/  IMAD R5, R5, UR4, R4 ;  /* 0x0000000405057c24 */ /* 0x001fca000f8e0204 */
[----:B-1----:R-:W-:Y:S01]  /*0070*/  ISETP.GE.AND P0, PT, R5, UR5, PT ;  /* 0x0000000505007c0c */ /* 0x002fe2000bf06270 */
[----:B------:R-:W0:-:S12]  /*0080*/  LDCU.64 UR4, c[0x0][0x358] ;  /* 0x00006b00ff0477ac */ /* 0x000e180008000a00 */
[----:B------:R-:W1:Y:S02]  /*0090*/  @!P0 LDC.64 R2, c[0x0][0x380] ;  /* 0x0000e000ff028b82 */ /* 0x000e640000000a00 */
[----:B-1----:R-:W-:-:S05]  /*00a0*/  @!P0 IMAD.WIDE R2, R5, 0x4, R2 ;  /* 0x0000000405028825 */ /* 0x002fca00078e0202 */
[----:B0-----:R-:W2:Y:S01]  /*00b0*/  @!P0 LDG.E.CONSTANT R7, desc[UR4][R2.64] ;  /* 0x0000000402078981 */ /* 0x001ea2000c1e9900 */
[----:B------:R-:W-:Y:S02]  /*00c0*/  VOTE.ANY R0, PT, PT ;  /* 0x0000000000007806 */ /* 0x000fe400038e0100 */
[----:B------:R-:W-:Y:S01]  /*00d0*/  LOP3.LUT P1, R4, R4, 0x1f, RZ, 0xc0, !PT ;  /* 0x0000001f04047812 */ /* 0x000fe2000782c0ff */
[----:B--2---:R-:W0:Y:S03]  /*00e0*/  SHFL.UP PT, R6, R7, 0x1, RZ ;  /* 0x0420000007067989 */ /* 0x004e2600000e00ff */
[----:B0-----:R-:W-:Y:S02]  /*00f0*/  SEL R6, R6, RZ, P1 ;  /* 0x000000ff06067207 */ /* 0x001fe40000800000 */
[----:B------:R-:W-:-:S03]  /*0100*/  ISETP.GE.U32.AND P1, PT, R4, 0x2, PT ;  /* 0x000000020400780c */ /* 0x000fc60003f26070 */
[----:B------:R-:W-:-:S05]  /*0110*/  IMAD.IADD R9, R6, 0x1, R7 ;  /* 0x0000000106097824 */ /* 0x000fca00078e0207 */
[----:B------:R-:W0:Y:S02]  /*0120*/  SHFL.UP PT, R6, R9, 0x2, RZ ;  /* 0x0440000009067989 */ /* 0x000e2400000e00ff */
        /* <DEDUP_REMOVED lines=8> */
[----:B0-----:R-:W-:-:S05]  /*01b0*/  SEL R2, R2, RZ, P1 ;  /* 0x000000ff02027207 */ /* 0x001fca0000800000 */
[----:B------:R-:W-:-:S05]  /*01c0*/  IMAD.IADD R7, R3, 0x1, R2 ;  /* 0x0000000103077824 */ /* 0x000fca00078e0202 */
[----:B------:R0:W1:Y:S01]  /*01d0*/  SHFL.UP PT, R6, R7, 0x10, RZ ;  /* 0x0600000007067989 */ /* 0x00006200000e00ff */
[----:B------:R-:W-:Y:S05]  /*01e0*/  @P0 EXIT ;  /* 0x000000000000094d */ /* 0x000fea0003800000 */
[----:B------:R-:W2:Y:S01]  /*01f0*/  LDC.64 R2, c[0x0][0x388] ;  /* 0x0000e200ff027b82 */ /* 0x000ea20000000a00 */
[----:B------:R-:W-:-:S04]  /*0200*/  ISETP.GE.U32.AND P0, PT, R4, 0x10, PT ;  /* 0x000000100400780c */ /* 0x000fc80003f06070 */
[----:B-1----:R-:W-:-:S05]  /*0210*/  SEL R6, R6, RZ, P0 ;  /* 0x000000ff06067207 */ /* 0x002fca0000000000 */
[----:B0-----:R-:W-:Y:S02]  /*0220*/  IMAD.IADD R7, R7, 0x1, R6 ;  /* 0x0000000107077824 */ /* 0x001fe400078e0206 */
[----:B--2---:R-:W-:-:S05]  /*0230*/  IMAD.WIDE R2, R5, 0x4, R2 ;  /* 0x0000000405027825 */ /* 0x004fca00078e0202 */
[----:B------:R-:W-:Y:S01]  /*0240*/  STG.E desc[UR4][R2.64], R7 ;  /* 0x0000000702007986 */ /* 0x000fe2000c101904 */
[----:B------:R-:W-:Y:S05]  /*0250*/  EXIT ;  /* 0x000000000000794d */ /* 0x000fea0003800000 */
.L_x_0:
[----:B------:R-:W-:-:S00]  /*0260*/  BRA `(.L_x_0) ;  /* 0xfffffffc00fc7947 */ /* 0x000fc0000383ffff */
[----:B------:R-:W-:-:S00]  /*0270*/  NOP ;  /* 0x0000000000007918 */ /* 0x000fc00000000000 */
        /* <DEDUP_REMOVED lines=8> */
.L_x_1:


//--------------------- .nv.shared.reserved.0     --------------------------
	.section	.nv.shared.reserved.0,"aw",@nobits
	.weak		__nv_reservedSMEM_offset_0_alias
	.size		__nv_reservedSMEM_offset_0_alias, 0, 64
	.other		__nv_reservedSMEM_offset_0_alias,@"STO_CUDA_RESERVED_SHARED STV_DEFAULT"
__nv_reservedSMEM_offset_0_alias:
	.zero		0
	.zero		64


//--------------------- .nv.constant0._Z15warp_prefix_sumPKiPii --------------------------
	.section	.nv.constant0._Z15warp_prefix_sumPKiPii,"a",@progbits
	.sectionflags	@""
	.align	4
.nv.constant0._Z15warp_prefix_sumPKiPii:
	.zero		916


//--------------------- SYMBOLS --------------------------

	.type		.nv.reservedSmem.offset0,@object
	.size		.nv.reservedSmem.offset0,0x4
